//
// Generated by NVIDIA NVVM Compiler
//
// Compiler Build ID: CL-36424714
// Cuda compilation tools, release 13.0, V13.0.88
// Based on NVVM 20.0.0
//

.version 9.0
.target sm_100
.address_size 64

	// .globl	_Z14saxpy_parallelidPdS_

.visible .entry _Z14saxpy_parallelidPdS_(
	.param .u32 _Z14saxpy_parallelidPdS__param_0,
	.param .f64 _Z14saxpy_parallelidPdS__param_1,
	.param .u64 .ptr .align 1 _Z14saxpy_parallelidPdS__param_2,
	.param .u64 .ptr .align 1 _Z14saxpy_parallelidPdS__param_3
)
{
	.reg .pred 	%p<2>;
	.reg .b32 	%r<6>;
	.reg .b64 	%rd<8>;
	.reg .b64 	%fd<5>;

	ld.param.u32 	%r2, [_Z14saxpy_parallelidPdS__param_0];
	ld.param.f64 	%fd1, [_Z14saxpy_parallelidPdS__param_1];
	ld.param.u64 	%rd1, [_Z14saxpy_parallelidPdS__param_2];
	ld.param.u64 	%rd2, [_Z14saxpy_parallelidPdS__param_3];
	mov.u32 	%r3, %ctaid.x;
	mov.u32 	%r4, %ntid.x;
	mov.u32 	%r5, %tid.x;
	mad.lo.s32 	%r1, %r3, %r4, %r5;
	setp.ge.s32 	%p1, %r1, %r2;
	@%p1 bra 	$L__BB0_2;
	cvta.to.global.u64 	%rd3, %rd1;
	cvta.to.global.u64 	%rd4, %rd2;
	mul.wide.s32 	%rd5, %r1, 8;
	add.s64 	%rd6, %rd3, %rd5;
	ld.global.f64 	%fd2, [%rd6];
	add.s64 	%rd7, %rd4, %rd5;
	ld.global.f64 	%fd3, [%rd7];
	fma.rn.f64 	%fd4, %fd1, %fd2, %fd3;
	st.global.f64 	[%rd7], %fd4;
$L__BB0_2:
	ret;

}


// ===== COMPILED SASS (sm_100) =====

	.target	sm_100

	.elftype	@"ET_EXEC"


//--------------------- .note.nv.tkinfo           --------------------------
	.section	.note.nv.tkinfo,"",@"SHT_NOTE"
	.sectionflags	@"SHF_NOTE_NV_TKINFO"
	.tkinfo
        /*0018*/ 	.word	0x00000002
        /*0030*/ 	.string	""
        /*0030*/ 	.string	"ptxas"
        /*0030*/ 	.string	"Cuda compilation tools, release 13.0, V13.0.88"
        /*0030*/ 	.string	"Build cuda_13.0.r13.0/compiler.36424714_0"
        /*0030*/ 	.string	"-arch sm_100 -m 64 "



//--------------------- .note.nv.cuinfo           --------------------------
	.section	.note.nv.cuinfo,"",@"SHT_NOTE"
	.sectionflags	@"SHF_NOTE_NV_CUINFO"
        /*0018*/ 	.short	0x0002
        /*001a*/ 	.short	0x0064
        /*001c*/ 	.short	0x0082
	.zero		2


//--------------------- .nv.info                  --------------------------
	.section	.nv.info,"",@"SHT_CUDA_INFO"
	.align	4


	//----- nvinfo : EIATTR_REGCOUNT
	.align		4
        /*0000*/ 	.byte	0x04, 0x2f
        /*0002*/ 	.short	(.L_1 - .L_0)
	.align		4
.L_0:
        /*0004*/ 	.word	index@(_Z14saxpy_parallelidPdS_)
        /*0008*/ 	.word	0x0000000a


	//----- nvinfo : EIATTR_FRAME_SIZE
	.align		4
.L_1:
        /*000c*/ 	.byte	0x04, 0x11
        /*000e*/ 	.short	(.L_3 - .L_2)
	.align		4
.L_2:
        /*0010*/ 	.word	index@(_Z14saxpy_parallelidPdS_)
        /*0014*/ 	.word	0x00000000


	//----- nvinfo : EIATTR_MIN_STACK_SIZE
	.align		4
.L_3:
        /*0018*/ 	.byte	0x04, 0x12
        /*001a*/ 	.short	(.L_5 - .L_4)
	.align		4
.L_4:
        /*001c*/ 	.word	index@(_Z14saxpy_parallelidPdS_)
        /*0020*/ 	.word	0x00000000
.L_5:


//--------------------- .nv.compat                --------------------------
	.section	.nv.compat,"",@"SHT_CUDA_COMPAT_INFO"
	.align	4
        /*0000*/ 	.byte	0x02, 0x09, 0x00, 0x00, 0x02, 0x02, 0x01, 0x00, 0x02, 0x05, 0x05, 0x00, 0x03, 0x07, 0x01, 0x01
        /*0010*/ 	.byte	0x02, 0x03, 0x00, 0x00, 0x02, 0x06, 0x01, 0x00, 0x04, 0x0b, 0x08, 0x00, 0x01, 0x00, 0x00, 0x00
        /*0020*/ 	.byte	0x00, 0x00, 0x00, 0x00


//--------------------- .nv.info._Z14saxpy_parallelidPdS_ --------------------------
	.section	.nv.info._Z14saxpy_parallelidPdS_,"",@"SHT_CUDA_INFO"
	.sectionflags	@""
	.align	4


	//----- nvinfo : EIATTR_CUDA_API_VERSION
	.align		4
        /*0000*/ 	.byte	0x04, 0x37
        /*0002*/ 	.short	(.L_7 - .L_6)
.L_6:
        /*0004*/ 	.word	0x00000082


	//----- nvinfo : EIATTR_KPARAM_INFO
	.align		4
.L_7:
        /*0008*/ 	.byte	0x04, 0x17
        /*000a*/ 	.short	(.L_9 - .L_8)
.L_8:
        /*000c*/ 	.word	0x00000000
        /*0010*/ 	.short	0x0003
        /*0012*/ 	.short	0x0018
        /*0014*/ 	.byte	0x00, 0xf5, 0x21, 0x00


	//----- nvinfo : EIATTR_KPARAM_INFO
	.align		4
.L_9:
        /*0018*/ 	.byte	0x04, 0x17
        /*001a*/ 	.short	(.L_11 - .L_10)
.L_10:
        /*001c*/ 	.word	0x00000000
        /*0020*/ 	.short	0x0002
        /*0022*/ 	.short	0x0010
        /*0024*/ 	.byte	0x00, 0xf5, 0x21, 0x00


	//----- nvinfo : EIATTR_KPARAM_INFO
	.align		4
.L_11:
        /*0028*/ 	.byte	0x04, 0x17
        /*002a*/ 	.short	(.L_13 - .L_12)
.L_12:
        /*002c*/ 	.word	0x00000000
        /*0030*/ 	.short	0x0001
        /*0032*/ 	.short	0x0008
        /*0034*/ 	.byte	0x00, 0xf0, 0x21, 0x00


	//----- nvinfo : EIATTR_KPARAM_INFO
	.align		4
.L_13:
        /*0038*/ 	.byte	0x04, 0x17
        /*003a*/ 	.short	(.L_15 - .L_14)
.L_14:
        /*003c*/ 	.word	0x00000000
        /*0040*/ 	.short	0x0000
        /*0042*/ 	.short	0x0000
        /*0044*/ 	.byte	0x00, 0xf0, 0x11, 0x00


	//----- nvinfo : EIATTR_SPARSE_MMA_MASK
	.align		4
.L_15:
        /*0048*/ 	.byte	0x03, 0x50
        /*004a*/ 	.short	0x0000


	//----- nvinfo : EIATTR_MAXREG_COUNT
	.align		4
        /*004c*/ 	.byte	0x03, 0x1b
        /*004e*/ 	.short	0x00ff


	//----- nvinfo : EIATTR_MERCURY_ISA_VERSION
	.align		4
        /*0050*/ 	.byte	0x03, 0x5f
        /*0052*/ 	.short	0x0101


	//----- nvinfo : EIATTR_VRC_CTA_INIT_COUNT
	.align		4
        /*0054*/ 	.byte	0x02, 0x4a
	.zero		1
	.zero		1


	//----- nvinfo : EIATTR_EXIT_INSTR_OFFSETS
	.align		4
        /*0058*/ 	.byte	0x04, 0x1c
        /*005a*/ 	.short	(.L_17 - .L_16)


	//   ....[0]....
.L_16:
        /*005c*/ 	.word	0x00000070


	//   ....[1]....
        /*0060*/ 	.word	0x00000120


	//----- nvinfo : EIATTR_CBANK_PARAM_SIZE
	.align		4
.L_17:
        /*0064*/ 	.byte	0x03, 0x19
        /*0066*/ 	.short	0x0020


	//----- nvinfo : EIATTR_PARAM_CBANK
	.align		4
        /*0068*/ 	.byte	0x04, 0x0a
        /*006a*/ 	.short	(.L_19 - .L_18)
	.align		4
.L_18:
        /*006c*/ 	.word	index@(.nv.constant0._Z14saxpy_parallelidPdS_)
        /*0070*/ 	.short	0x0380
        /*0072*/ 	.short	0x0020


	//----- nvinfo : EIATTR_SW_WAR
	.align		4
.L_19:
        /*0074*/ 	.byte	0x04, 0x36
        /*0076*/ 	.short	(.L_21 - .L_20)
.L_20:
        /*0078*/ 	.word	0x00000008
.L_21:


//--------------------- .nv.callgraph             --------------------------
	.section	.nv.callgraph,"",@"SHT_CUDA_CALLGRAPH"
	.align	4
	.sectionentsize	8
	.align		4
        /*0000*/ 	.word	0x00000000
	.align		4
        /*0004*/ 	.word	0xffffffff
	.align		4
        /*0008*/ 	.word	0x00000000
	.align		4
        /*000c*/ 	.word	0xfffffffe
	.align		4
        /*0010*/ 	.word	0x00000000
	.align		4
        /*0014*/ 	.word	0xfffffffd
	.align		4
        /*0018*/ 	.word	0x00000000
	.align		4
        /*001c*/ 	.word	0xfffffffc


//--------------------- .text._Z14saxpy_parallelidPdS_ --------------------------
	.section	.text._Z14saxpy_parallelidPdS_,"ax",@progbits
	.align	128
        .global         _Z14saxpy_parallelidPdS_
        .type           _Z14saxpy_parallelidPdS_,@function
        .size           _Z14saxpy_parallelidPdS_,(.L_x_1 - _Z14saxpy_parallelidPdS_)
        .other          _Z14saxpy_parallelidPdS_,@"STO_CUDA_ENTRY STV_DEFAULT"
_Z14saxpy_parallelidPdS_:
.text._Z14saxpy_parallelidPdS_:
[----:B------:R-:W-:Y:S01]  /*0000*/  LDC R1, c[0x0][0x37c] ;  /* 0x0000df00ff017b82 */ /* 0x000fe20000000800 */
[----:B------:R-:W0:Y:S07]  /*0010*/  S2R R0, SR_TID.X ;  /* 0x0000000000007919 */ /* 0x000e2e0000002100 */
[----:B------:R-:W0:Y:S01]  /*0020*/  S2UR UR4, SR_CTAID.X ;  /* 0x00000000000479c3 */ /* 0x000e220000002500 */
[----:B------:R-:W1:Y:S07]  /*0030*/  LDCU UR5, c[0x0][0x380] ;  /* 0x00007000ff0577ac */ /* 0x000e6e0008000800 */
[----:B------:R-:W0:Y:S02]  /*0040*/  LDC R7, c[0x0][0x360] ;  /* 0x0000d800ff077b82 */ /* 0x000e240000000800 */
[----:B0-----:R-:W-:-:S05]  /*0050*/  IMAD R7, R7, UR4, R0 ;  /* 0x0000000407077c24 */ /* 0x001fca000f8e0200 */
[----:B-1----:R-:W-:-:S13]  /*0060*/  ISETP.GE.AND P0, PT, R7, UR5, PT ;  /* 0x0000000507007c0c */ /* 0x002fda000bf06270 */
[----:B------:R-:W-:Y:S05]  /*0070*/  @P0 EXIT ;  /* 0x000000000000094d */ /* 0x000fea0003800000 */
[----:B------:R-:W0:Y:S01]  /*0080*/  LDC.64 R2, c[0x0][0x390] ;  /* 0x0000e400ff027b82 */ /* 0x000e220000000a00 */
[----:B------:R-:W1:Y:S01]  /*0090*/  LDCU.64 UR4, c[0x0][0x358] ;  /* 0x00006b00ff0477ac */ /* 0x000e620008000a00 */
[----:B------:R-:W2:Y:S06]  /*00a0*/  LDCU.64 UR6, c[0x0][0x388] ;  /* 0x00007100ff0677ac */ /* 0x000eac0008000a00 */
[----:B------:R-:W3:Y:S01]  /*00b0*/  LDC.64 R4, c[0x0][0x398] ;  /* 0x0000e600ff047b82 */ /* 0x000ee20000000a00 */
[----:B0-----:R-:W-:-:S06]  /*00c0*/  IMAD.WIDE R2, R7, 0x8, R2 ;  /* 0x0000000807027825 */ /* 0x001fcc00078e0202 */
[----:B-1----:R-:W2:Y:S01]  /*00d0*/  LDG.E.64 R2, desc[UR4][R2.64] ;  /* 0x0000000402027981 */ /* 0x002ea2000c1e1b00 */
[----:B---3--:R-:W-:-:S05]  /*00e0*/  IMAD.WIDE R4, R7, 0x8, R4 ;  /* 0x0000000807047825 */ /* 0x008fca00078e0204 */
[----:B------:R-:W2:Y:S02]  /*00f0*/  LDG.E.64 R6, desc[UR4][R4.64] ;  /* 0x0000000404067981 */ /* 0x000ea4000c1e1b00 */
[----:B--2---:R-:W-:-:S07]  /*0100*/  DFMA R6, R2, UR6, R6 ;  /* 0x0000000602067c2b */ /* 0x004fce0008000006 */
[----:B------:R-:W-:Y:S01]  /*0110*/  STG.E.64 desc[UR4][R4.64], R6 ;  /* 0x0000000604007986 */ /* 0x000fe2000c101b04 */
[----:B------:R-:W-:Y:S05]  /*0120*/  EXIT ;  /* 0x000000000000794d */ /* 0x000fea0003800000 */
.L_x_0:
[----:B------:R-:W-:-:S00]  /*0130*/  BRA `(.L_x_0) ;  /* 0xfffffffc00fc7947 */ /* 0x000fc0000383ffff */
[----:B------:R-:W-:-:S00]  /*0140*/  NOP ;  /* 0x0000000000007918 */ /* 0x000fc00000000000 */
        /* <DEDUP_REMOVED lines=11> */
.L_x_1:


//--------------------- .nv.shared.reserved.0     --------------------------
	.section	.nv.shared.reserved.0,"aw",@nobits
	.weak		__nv_reservedSMEM_offset_0_alias
	.size		__nv_reservedSMEM_offset_0_alias, 0, 64
	.other		__nv_reservedSMEM_offset_0_alias,@"STO_CUDA_RESERVED_SHARED STV_DEFAULT"
__nv_reservedSMEM_offset_0_alias:
	.zero		0
	.zero		64


//--------------------- .nv.constant0._Z14saxpy_parallelidPdS_ --------------------------
	.section	.nv.constant0._Z14saxpy_parallelidPdS_,"a",@progbits
	.sectionflags	@""
	.align	4
.nv.constant0._Z14saxpy_parallelidPdS_:
	.zero		928


//--------------------- SYMBOLS --------------------------

	.type		.nv.reservedSmem.offset0,@object
	.size		.nv.reservedSmem.offset0,0x4
